//
// Generated by NVIDIA NVVM Compiler
//
// Compiler Build ID: CL-36424714
// Cuda compilation tools, release 13.0, V13.0.88
// Based on NVVM 20.0.0
//

.version 9.0
.target sm_100
.address_size 64

	// .globl	_Z10replicate0iPc

.visible .entry _Z10replicate0iPc(
	.param .u32 _Z10replicate0iPc_param_0,
	.param .u64 .ptr .align 1 _Z10replicate0iPc_param_1
)
{
	.reg .pred 	%p<2>;
	.reg .b16 	%rs<2>;
	.reg .b32 	%r<6>;
	.reg .b64 	%rd<5>;

	ld.param.u32 	%r2, [_Z10replicate0iPc_param_0];
	ld.param.u64 	%rd1, [_Z10replicate0iPc_param_1];
	mov.u32 	%r3, %tid.x;
	mov.u32 	%r4, %ctaid.x;
	shl.b32 	%r5, %r4, 8;
	add.s32 	%r1, %r5, %r3;
	setp.ge.u32 	%p1, %r1, %r2;
	@%p1 bra 	$L__BB0_2;
	cvta.to.global.u64 	%rd2, %rd1;
	cvt.u64.u32 	%rd3, %r1;
	add.s64 	%rd4, %rd2, %rd3;
	mov.b16 	%rs1, 0;
	st.global.u8 	[%rd4], %rs1;
$L__BB0_2:
	ret;

}
	// .globl	_Z7mkFlagsiPiPc
.visible .entry _Z7mkFlagsiPiPc(
	.param .u32 _Z7mkFlagsiPiPc_param_0,
	.param .u64 .ptr .align 1 _Z7mkFlagsiPiPc_param_1,
	.param .u64 .ptr .align 1 _Z7mkFlagsiPiPc_param_2
)
{
	.reg .pred 	%p<2>;
	.reg .b16 	%rs<2>;
	.reg .b32 	%r<6>;
	.reg .b64 	%rd<9>;

	ld.param.u32 	%r2, [_Z7mkFlagsiPiPc_param_0];
	ld.param.u64 	%rd1, [_Z7mkFlagsiPiPc_param_1];
	ld.param.u64 	%rd2, [_Z7mkFlagsiPiPc_param_2];
	mov.u32 	%r3, %tid.x;
	mov.u32 	%r4, %ctaid.x;
	shl.b32 	%r5, %r4, 8;
	add.s32 	%r1, %r5, %r3;
	setp.ge.u32 	%p1, %r1, %r2;
	@%p1 bra 	$L__BB1_2;
	cvta.to.global.u64 	%rd3, %rd1;
	cvta.to.global.u64 	%rd4, %rd2;
	mul.wide.u32 	%rd5, %r1, 4;
	add.s64 	%rd6, %rd3, %rd5;
	ld.global.s32 	%rd7, [%rd6];
	add.s64 	%rd8, %rd4, %rd7;
	mov.b16 	%rs1, 1;
	st.global.u8 	[%rd8], %rs1;
$L__BB1_2:
	ret;

}
	// .globl	_Z10mult_pairsPiPfS0_iS0_
.visible .entry _Z10mult_pairsPiPfS0_iS0_(
	.param .u64 .ptr .align 1 _Z10mult_pairsPiPfS0_iS0__param_0,
	.param .u64 .ptr .align 1 _Z10mult_pairsPiPfS0_iS0__param_1,
	.param .u64 .ptr .align 1 _Z10mult_pairsPiPfS0_iS0__param_2,
	.param .u32 _Z10mult_pairsPiPfS0_iS0__param_3,
	.param .u64 .ptr .align 1 _Z10mult_pairsPiPfS0_iS0__param_4
)
{
	.reg .pred 	%p<2>;
	.reg .b32 	%r<7>;
	.reg .b32 	%f<4>;
	.reg .b64 	%rd<15>;

	ld.param.u64 	%rd1, [_Z10mult_pairsPiPfS0_iS0__param_0];
	ld.param.u64 	%rd2, [_Z10mult_pairsPiPfS0_iS0__param_1];
	ld.param.u64 	%rd3, [_Z10mult_pairsPiPfS0_iS0__param_2];
	ld.param.u32 	%r2, [_Z10mult_pairsPiPfS0_iS0__param_3];
	ld.param.u64 	%rd4, [_Z10mult_pairsPiPfS0_iS0__param_4];
	mov.u32 	%r3, %tid.x;
	mov.u32 	%r4, %ctaid.x;
	shl.b32 	%r5, %r4, 8;
	add.s32 	%r1, %r5, %r3;
	setp.ge.u32 	%p1, %r1, %r2;
	@%p1 bra 	$L__BB2_2;
	cvta.to.global.u64 	%rd5, %rd2;
	cvta.to.global.u64 	%rd6, %rd1;
	cvta.to.global.u64 	%rd7, %rd3;
	cvta.to.global.u64 	%rd8, %rd4;
	mul.wide.u32 	%rd9, %r1, 4;
	add.s64 	%rd10, %rd5, %rd9;
	ld.global.f32 	%f1, [%rd10];
	add.s64 	%rd11, %rd6, %rd9;
	ld.global.u32 	%r6, [%rd11];
	mul.wide.s32 	%rd12, %r6, 4;
	add.s64 	%rd13, %rd7, %rd12;
	ld.global.f32 	%f2, [%rd13];
	mul.f32 	%f3, %f1, %f2;
	add.s64 	%rd14, %rd8, %rd9;
	st.global.f32 	[%rd14], %f3;
$L__BB2_2:
	ret;

}
	// .globl	_Z18select_last_in_sgmiPiPfS0_
.visible .entry _Z18select_last_in_sgmiPiPfS0_(
	.param .u32 _Z18select_last_in_sgmiPiPfS0__param_0,
	.param .u64 .ptr .align 1 _Z18select_last_in_sgmiPiPfS0__param_1,
	.param .u64 .ptr .align 1 _Z18select_last_in_sgmiPiPfS0__param_2,
	.param .u64 .ptr .align 1 _Z18select_last_in_sgmiPiPfS0__param_3
)
{
	.reg .pred 	%p<2>;
	.reg .b32 	%r<7>;
	.reg .b32 	%f<2>;
	.reg .b64 	%rd<12>;

	ld.param.u32 	%r2, [_Z18select_last_in_sgmiPiPfS0__param_0];
	ld.param.u64 	%rd1, [_Z18select_last_in_sgmiPiPfS0__param_1];
	ld.param.u64 	%rd2, [_Z18select_last_in_sgmiPiPfS0__param_2];
	ld.param.u64 	%rd3, [_Z18select_last_in_sgmiPiPfS0__param_3];
	mov.u32 	%r3, %tid.x;
	mov.u32 	%r4, %ctaid.x;
	shl.b32 	%r5, %r4, 8;
	add.s32 	%r1, %r5, %r3;
	setp.ge.u32 	%p1, %r1, %r2;
	@%p1 bra 	$L__BB3_2;
	cvta.to.global.u64 	%rd4, %rd1;
	cvta.to.global.u64 	%rd5, %rd2;
	cvta.to.global.u64 	%rd6, %rd3;
	mul.wide.u32 	%rd7, %r1, 4;
	add.s64 	%rd8, %rd4, %rd7;
	ld.global.u32 	%r6, [%rd8];
	mul.wide.s32 	%rd9, %r6, 4;
	add.s64 	%rd10, %rd5, %rd9;
	ld.global.f32 	%f1, [%rd10];
	add.s64 	%rd11, %rd6, %rd7;
	st.global.f32 	[%rd11], %f1;
$L__BB3_2:
	ret;

}


// ===== COMPILED SASS (sm_100) =====

	.target	sm_100

	.elftype	@"ET_EXEC"


//--------------------- .note.nv.tkinfo           --------------------------
	.section	.note.nv.tkinfo,"",@"SHT_NOTE"
	.sectionflags	@"SHF_NOTE_NV_TKINFO"
	.tkinfo
        /*0018*/ 	.word	0x00000002
        /*0030*/ 	.string	""
        /*0030*/ 	.string	"ptxas"
        /*0030*/ 	.string	"Cuda compilation tools, release 13.0, V13.0.88"
        /*0030*/ 	.string	"Build cuda_13.0.r13.0/compiler.36424714_0"
        /*0030*/ 	.string	"-arch sm_100 -m 64 "



//--------------------- .note.nv.cuinfo           --------------------------
	.section	.note.nv.cuinfo,"",@"SHT_NOTE"
	.sectionflags	@"SHF_NOTE_NV_CUINFO"
        /*0018*/ 	.short	0x0002
        /*001a*/ 	.short	0x0064
        /*001c*/ 	.short	0x0082
	.zero		2


//--------------------- .nv.info                  --------------------------
	.section	.nv.info,"",@"SHT_CUDA_INFO"
	.align	4


	//----- nvinfo : EIATTR_REGCOUNT
	.align		4
        /*0000*/ 	.byte	0x04, 0x2f
        /*0002*/ 	.short	(.L_1 - .L_0)
	.align		4
.L_0:
        /*0004*/ 	.word	index@(_Z10replicate0iPc)
        /*0008*/ 	.word	0x00000006


	//----- nvinfo : EIATTR_FRAME_SIZE
	.align		4
.L_1:
        /*000c*/ 	.byte	0x04, 0x11
        /*000e*/ 	.short	(.L_3 - .L_2)
	.align		4
.L_2:
        /*0010*/ 	.word	index@(_Z10replicate0iPc)
        /*0014*/ 	.word	0x00000000


	//----- nvinfo : EIATTR_REGCOUNT
	.align		4
.L_3:
        /*0018*/ 	.byte	0x04, 0x2f
        /*001a*/ 	.short	(.L_5 - .L_4)
	.align		4
.L_4:
        /*001c*/ 	.word	index@(_Z7mkFlagsiPiPc)
        /*0020*/ 	.word	0x00000008


	//----- nvinfo : EIATTR_FRAME_SIZE
	.align		4
.L_5:
        /*0024*/ 	.byte	0x04, 0x11
        /*0026*/ 	.short	(.L_7 - .L_6)
	.align		4
.L_6:
        /*0028*/ 	.word	index@(_Z7mkFlagsiPiPc)
        /*002c*/ 	.word	0x00000000


	//----- nvinfo : EIATTR_REGCOUNT
	.align		4
.L_7:
        /*0030*/ 	.byte	0x04, 0x2f
        /*0032*/ 	.short	(.L_9 - .L_8)
	.align		4
.L_8:
        /*0034*/ 	.word	index@(_Z10mult_pairsPiPfS0_iS0_)
        /*0038*/ 	.word	0x0000000e


	//----- nvinfo : EIATTR_FRAME_SIZE
	.align		4
.L_9:
        /*003c*/ 	.byte	0x04, 0x11
        /*003e*/ 	.short	(.L_11 - .L_10)
	.align		4
.L_10:
        /*0040*/ 	.word	index@(_Z10mult_pairsPiPfS0_iS0_)
        /*0044*/ 	.word	0x00000000


	//----- nvinfo : EIATTR_REGCOUNT
	.align		4
.L_11:
        /*0048*/ 	.byte	0x04, 0x2f
        /*004a*/ 	.short	(.L_13 - .L_12)
	.align		4
.L_12:
        /*004c*/ 	.word	index@(_Z18select_last_in_sgmiPiPfS0_)
        /*0050*/ 	.word	0x0000000c


	//----- nvinfo : EIATTR_FRAME_SIZE
	.align		4
.L_13:
        /*0054*/ 	.byte	0x04, 0x11
        /*0056*/ 	.short	(.L_15 - .L_14)
	.align		4
.L_14:
        /*0058*/ 	.word	index@(_Z18select_last_in_sgmiPiPfS0_)
        /*005c*/ 	.word	0x00000000


	//----- nvinfo : EIATTR_MIN_STACK_SIZE
	.align		4
.L_15:
        /*0060*/ 	.byte	0x04, 0x12
        /*0062*/ 	.short	(.L_17 - .L_16)
	.align		4
.L_16:
        /*0064*/ 	.word	index@(_Z18select_last_in_sgmiPiPfS0_)
        /*0068*/ 	.word	0x00000000


	//----- nvinfo : EIATTR_MIN_STACK_SIZE
	.align		4
.L_17:
        /*006c*/ 	.byte	0x04, 0x12
        /*006e*/ 	.short	(.L_19 - .L_18)
	.align		4
.L_18:
        /*0070*/ 	.word	index@(_Z10mult_pairsPiPfS0_iS0_)
        /*0074*/ 	.word	0x00000000


	//----- nvinfo : EIATTR_MIN_STACK_SIZE
	.align		4
.L_19:
        /*0078*/ 	.byte	0x04, 0x12
        /*007a*/ 	.short	(.L_21 - .L_20)
	.align		4
.L_20:
        /*007c*/ 	.word	index@(_Z7mkFlagsiPiPc)
        /*0080*/ 	.word	0x00000000


	//----- nvinfo : EIATTR_MIN_STACK_SIZE
	.align		4
.L_21:
        /*0084*/ 	.byte	0x04, 0x12
        /*0086*/ 	.short	(.L_23 - .L_22)
	.align		4
.L_22:
        /*0088*/ 	.word	index@(_Z10replicate0iPc)
        /*008c*/ 	.word	0x00000000
.L_23:


//--------------------- .nv.compat                --------------------------
	.section	.nv.compat,"",@"SHT_CUDA_COMPAT_INFO"
	.align	4
        /*0000*/ 	.byte	0x02, 0x09, 0x00, 0x00, 0x02, 0x02, 0x01, 0x00, 0x02, 0x05, 0x05, 0x00, 0x03, 0x07, 0x01, 0x01
        /*0010*/ 	.byte	0x02, 0x03, 0x00, 0x00, 0x02, 0x06, 0x01, 0x00, 0x04, 0x0b, 0x08, 0x00, 0x09, 0x00, 0x00, 0x00
        /*0020*/ 	.byte	0x00, 0x00, 0x00, 0x00


//--------------------- .nv.info._Z18select_last_in_sgmiPiPfS0_ --------------------------
	.section	.nv.info._Z18select_last_in_sgmiPiPfS0_,"",@"SHT_CUDA_INFO"
	.sectionflags	@""
	.align	4


	//----- nvinfo : EIATTR_CUDA_API_VERSION
	.align		4
        /*0000*/ 	.byte	0x04, 0x37
        /*0002*/ 	.short	(.L_25 - .L_24)
.L_24:
        /*0004*/ 	.word	0x00000082


	//----- nvinfo : EIATTR_KPARAM_INFO
	.align		4
.L_25:
        /*0008*/ 	.byte	0x04, 0x17
        /*000a*/ 	.short	(.L_27 - .L_26)
.L_26:
        /*000c*/ 	.word	0x00000000
        /*0010*/ 	.short	0x0003
        /*0012*/ 	.short	0x0018
        /*0014*/ 	.byte	0x00, 0xf5, 0x21, 0x00


	//----- nvinfo : EIATTR_KPARAM_INFO
	.align		4
.L_27:
        /*0018*/ 	.byte	0x04, 0x17
        /*001a*/ 	.short	(.L_29 - .L_28)
.L_28:
        /*001c*/ 	.word	0x00000000
        /*0020*/ 	.short	0x0002
        /*0022*/ 	.short	0x0010
        /*0024*/ 	.byte	0x00, 0xf5, 0x21, 0x00


	//----- nvinfo : EIATTR_KPARAM_INFO
	.align		4
.L_29:
        /*0028*/ 	.byte	0x04, 0x17
        /*002a*/ 	.short	(.L_31 - .L_30)
.L_30:
        /*002c*/ 	.word	0x00000000
        /*0030*/ 	.short	0x0001
        /*0032*/ 	.short	0x0008
        /*0034*/ 	.byte	0x00, 0xf5, 0x21, 0x00


	//----- nvinfo : EIATTR_KPARAM_INFO
	.align		4
.L_31:
        /*0038*/ 	.byte	0x04, 0x17
        /*003a*/ 	.short	(.L_33 - .L_32)
.L_32:
        /*003c*/ 	.word	0x00000000
        /*0040*/ 	.short	0x0000
        /*0042*/ 	.short	0x0000
        /*0044*/ 	.byte	0x00, 0xf0, 0x11, 0x00


	//----- nvinfo : EIATTR_SPARSE_MMA_MASK
	.align		4
.L_33:
        /*0048*/ 	.byte	0x03, 0x50
        /*004a*/ 	.short	0x0000


	//----- nvinfo : EIATTR_MAXREG_COUNT
	.align		4
        /*004c*/ 	.byte	0x03, 0x1b
        /*004e*/ 	.short	0x00ff


	//----- nvinfo : EIATTR_MERCURY_ISA_VERSION
	.align		4
        /*0050*/ 	.byte	0x03, 0x5f
        /*0052*/ 	.short	0x0101


	//----- nvinfo : EIATTR_VRC_CTA_INIT_COUNT
	.align		4
        /*0054*/ 	.byte	0x02, 0x4a
	.zero		1
	.zero		1


	//----- nvinfo : EIATTR_EXIT_INSTR_OFFSETS
	.align		4
        /*0058*/ 	.byte	0x04, 0x1c
        /*005a*/ 	.short	(.L_35 - .L_34)


	//   ....[0]....
.L_34:
        /*005c*/ 	.word	0x00000060


	//   ....[1]....
        /*0060*/ 	.word	0x00000110


	//----- nvinfo : EIATTR_CBANK_PARAM_SIZE
	.align		4
.L_35:
        /*0064*/ 	.byte	0x03, 0x19
        /*0066*/ 	.short	0x0020


	//----- nvinfo : EIATTR_PARAM_CBANK
	.align		4
        /*0068*/ 	.byte	0x04, 0x0a
        /*006a*/ 	.short	(.L_37 - .L_36)
	.align		4
.L_36:
        /*006c*/ 	.word	index@(.nv.constant0._Z18select_last_in_sgmiPiPfS0_)
        /*0070*/ 	.short	0x0380
        /*0072*/ 	.short	0x0020


	//----- nvinfo : EIATTR_SW_WAR
	.align		4
.L_37:
        /*0074*/ 	.byte	0x04, 0x36
        /*0076*/ 	.short	(.L_39 - .L_38)
.L_38:
        /*0078*/ 	.word	0x00000008
.L_39:


//--------------------- .nv.info._Z10mult_pairsPiPfS0_iS0_ --------------------------
	.section	.nv.info._Z10mult_pairsPiPfS0_iS0_,"",@"SHT_CUDA_INFO"
	.sectionflags	@""
	.align	4


	//----- nvinfo : EIATTR_CUDA_API_VERSION
	.align		4
        /*0000*/ 	.byte	0x04, 0x37
        /*0002*/ 	.short	(.L_41 - .L_40)
.L_40:
        /*0004*/ 	.word	0x00000082


	//----- nvinfo : EIATTR_KPARAM_INFO
	.align		4
.L_41:
        /*0008*/ 	.byte	0x04, 0x17
        /*000a*/ 	.short	(.L_43 - .L_42)
.L_42:
        /*000c*/ 	.word	0x00000000
        /*0010*/ 	.short	0x0004
        /*0012*/ 	.short	0x0020
        /*0014*/ 	.byte	0x00, 0xf5, 0x21, 0x00


	//----- nvinfo : EIATTR_KPARAM_INFO
	.align		4
.L_43:
        /*0018*/ 	.byte	0x04, 0x17
        /*001a*/ 	.short	(.L_45 - .L_44)
.L_44:
        /*001c*/ 	.word	0x00000000
        /*0020*/ 	.short	0x0003
        /*0022*/ 	.short	0x0018
        /*0024*/ 	.byte	0x00, 0xf0, 0x11, 0x00


	//----- nvinfo : EIATTR_KPARAM_INFO
	.align		4
.L_45:
        /*0028*/ 	.byte	0x04, 0x17
        /*002a*/ 	.short	(.L_47 - .L_46)
.L_46:
        /*002c*/ 	.word	0x00000000
        /*0030*/ 	.short	0x0002
        /*0032*/ 	.short	0x0010
        /*0034*/ 	.byte	0x00, 0xf5, 0x21, 0x00


	//----- nvinfo : EIATTR_KPARAM_INFO
	.align		4
.L_47:
        /*0038*/ 	.byte	0x04, 0x17
        /*003a*/ 	.short	(.L_49 - .L_48)
.L_48:
        /*003c*/ 	.word	0x00000000
        /*0040*/ 	.short	0x0001
        /*0042*/ 	.short	0x0008
        /*0044*/ 	.byte	0x00, 0xf5, 0x21, 0x00


	//----- nvinfo : EIATTR_KPARAM_INFO
	.align		4
.L_49:
        /*0048*/ 	.byte	0x04, 0x17
        /*004a*/ 	.short	(.L_51 - .L_50)
.L_50:
        /*004c*/ 	.word	0x00000000
        /*0050*/ 	.short	0x0000
        /*0052*/ 	.short	0x0000
        /*0054*/ 	.byte	0x00, 0xf5, 0x21, 0x00


	//----- nvinfo : EIATTR_SPARSE_MMA_MASK
	.align		4
.L_51:
        /*0058*/ 	.byte	0x03, 0x50
        /*005a*/ 	.short	0x0000


	//----- nvinfo : EIATTR_MAXREG_COUNT
	.align		4
        /*005c*/ 	.byte	0x03, 0x1b
        /*005e*/ 	.short	0x00ff


	//----- nvinfo : EIATTR_MERCURY_ISA_VERSION
	.align		4
        /*0060*/ 	.byte	0x03, 0x5f
        /*0062*/ 	.short	0x0101


	//----- nvinfo : EIATTR_VRC_CTA_INIT_COUNT
	.align		4
        /*0064*/ 	.byte	0x02, 0x4a
	.zero		1
	.zero		1


	//----- nvinfo : EIATTR_EXIT_INSTR_OFFSETS
	.align		4
        /*0068*/ 	.byte	0x04, 0x1c
        /*006a*/ 	.short	(.L_53 - .L_52)


	//   ....[0]....
.L_52:
        /*006c*/ 	.word	0x00000060


	//   ....[1]....
        /*0070*/ 	.word	0x00000150


	//----- nvinfo : EIATTR_CBANK_PARAM_SIZE
	.align		4
.L_53:
        /*0074*/ 	.byte	0x03, 0x19
        /*0076*/ 	.short	0x0028


	//----- nvinfo : EIATTR_PARAM_CBANK
	.align		4
        /*0078*/ 	.byte	0x04, 0x0a
        /*007a*/ 	.short	(.L_55 - .L_54)
	.align		4
.L_54:
        /*007c*/ 	.word	index@(.nv.constant0._Z10mult_pairsPiPfS0_iS0_)
        /*0080*/ 	.short	0x0380
        /*0082*/ 	.short	0x0028


	//----- nvinfo : EIATTR_SW_WAR
	.align		4
.L_55:
        /*0084*/ 	.byte	0x04, 0x36
        /*0086*/ 	.short	(.L_57 - .L_56)
.L_56:
        /*0088*/ 	.word	0x00000008
.L_57:


//--------------------- .nv.info._Z7mkFlagsiPiPc  --------------------------
	.section	.nv.info._Z7mkFlagsiPiPc,"",@"SHT_CUDA_INFO"
	.sectionflags	@""
	.align	4


	//----- nvinfo : EIATTR_CUDA_API_VERSION
	.align		4
        /*0000*/ 	.byte	0x04, 0x37
        /*0002*/ 	.short	(.L_59 - .L_58)
.L_58:
        /*0004*/ 	.word	0x00000082


	//----- nvinfo : EIATTR_KPARAM_INFO
	.align		4
.L_59:
        /*0008*/ 	.byte	0x04, 0x17
        /*000a*/ 	.short	(.L_61 - .L_60)
.L_60:
        /*000c*/ 	.word	0x00000000
        /*0010*/ 	.short	0x0002
        /*0012*/ 	.short	0x0010
        /*0014*/ 	.byte	0x00, 0xf5, 0x21, 0x00


	//----- nvinfo : EIATTR_KPARAM_INFO
	.align		4
.L_61:
        /*0018*/ 	.byte	0x04, 0x17
        /*001a*/ 	.short	(.L_63 - .L_62)
.L_62:
        /*001c*/ 	.word	0x00000000
        /*0020*/ 	.short	0x0001
        /*0022*/ 	.short	0x0008
        /*0024*/ 	.byte	0x00, 0xf5, 0x21, 0x00


	//----- nvinfo : EIATTR_KPARAM_INFO
	.align		4
.L_63:
        /*0028*/ 	.byte	0x04, 0x17
        /*002a*/ 	.short	(.L_65 - .L_64)
.L_64:
        /*002c*/ 	.word	0x00000000
        /*0030*/ 	.short	0x0000
        /*0032*/ 	.short	0x0000
        /*0034*/ 	.byte	0x00, 0xf0, 0x11, 0x00


	//----- nvinfo : EIATTR_SPARSE_MMA_MASK
	.align		4
.L_65:
        /*0038*/ 	.byte	0x03, 0x50
        /*003a*/ 	.short	0x0000


	//----- nvinfo : EIATTR_MAXREG_COUNT
	.align		4
        /*003c*/ 	.byte	0x03, 0x1b
        /*003e*/ 	.short	0x00ff


	//----- nvinfo : EIATTR_MERCURY_ISA_VERSION
	.align		4
        /*0040*/ 	.byte	0x03, 0x5f
        /*0042*/ 	.short	0x0101


	//----- nvinfo : EIATTR_VRC_CTA_INIT_COUNT
	.align		4
        /*0044*/ 	.byte	0x02, 0x4a
	.zero		1
	.zero		1


	//----- nvinfo : EIATTR_EXIT_INSTR_OFFSETS
	.align		4
        /*0048*/ 	.byte	0x04, 0x1c
        /*004a*/ 	.short	(.L_67 - .L_66)


	//   ....[0]....
.L_66:
        /*004c*/ 	.word	0x00000060


	//   ....[1]....
        /*0050*/ 	.word	0x00000100


	//----- nvinfo : EIATTR_CBANK_PARAM_SIZE
	.align		4
.L_67:
        /*0054*/ 	.byte	0x03, 0x19
        /*0056*/ 	.short	0x0018


	//----- nvinfo : EIATTR_PARAM_CBANK
	.align		4
        /*0058*/ 	.byte	0x04, 0x0a
        /*005a*/ 	.short	(.L_69 - .L_68)
	.align		4
.L_68:
        /*005c*/ 	.word	index@(.nv.constant0._Z7mkFlagsiPiPc)
        /*0060*/ 	.short	0x0380
        /*0062*/ 	.short	0x0018


	//----- nvinfo : EIATTR_SW_WAR
	.align		4
.L_69:
        /*0064*/ 	.byte	0x04, 0x36
        /*0066*/ 	.short	(.L_71 - .L_70)
.L_70:
        /*0068*/ 	.word	0x00000008
.L_71:


//--------------------- .nv.info._Z10replicate0iPc --------------------------
	.section	.nv.info._Z10replicate0iPc,"",@"SHT_CUDA_INFO"
	.sectionflags	@""
	.align	4


	//----- nvinfo : EIATTR_CUDA_API_VERSION
	.align		4
        /*0000*/ 	.byte	0x04, 0x37
        /*0002*/ 	.short	(.L_73 - .L_72)
.L_72:
        /*0004*/ 	.word	0x00000082


	//----- nvinfo : EIATTR_KPARAM_INFO
	.align		4
.L_73:
        /*0008*/ 	.byte	0x04, 0x17
        /*000a*/ 	.short	(.L_75 - .L_74)
.L_74:
        /*000c*/ 	.word	0x00000000
        /*0010*/ 	.short	0x0001
        /*0012*/ 	.short	0x0008
        /*0014*/ 	.byte	0x00, 0xf5, 0x21, 0x00


	//----- nvinfo : EIATTR_KPARAM_INFO
	.align		4
.L_75:
        /*0018*/ 	.byte	0x04, 0x17
        /*001a*/ 	.short	(.L_77 - .L_76)
.L_76:
        /*001c*/ 	.word	0x00000000
        /*0020*/ 	.short	0x0000
        /*0022*/ 	.short	0x0000
        /*0024*/ 	.byte	0x00, 0xf0, 0x11, 0x00


	//----- nvinfo : EIATTR_SPARSE_MMA_MASK
	.align		4
.L_77:
        /*0028*/ 	.byte	0x03, 0x50
        /*002a*/ 	.short	0x0000


	//----- nvinfo : EIATTR_MAXREG_COUNT
	.align		4
        /*002c*/ 	.byte	0x03, 0x1b
        /*002e*/ 	.short	0x00ff


	//----- nvinfo : EIATTR_MERCURY_ISA_VERSION
	.align		4
        /*0030*/ 	.byte	0x03, 0x5f
        /*0032*/ 	.short	0x0101


	//----- nvinfo : EIATTR_VRC_CTA_INIT_COUNT
	.align		4
        /*0034*/ 	.byte	0x02, 0x4a
	.zero		1
	.zero		1


	//----- nvinfo : EIATTR_EXIT_INSTR_OFFSETS
	.align		4
        /*0038*/ 	.byte	0x04, 0x1c
        /*003a*/ 	.short	(.L_79 - .L_78)


	//   ....[0]....
.L_78:
        /*003c*/ 	.word	0x00000060


	//   ....[1]....
        /*0040*/ 	.word	0x000000c0


	//----- nvinfo : EIATTR_CBANK_PARAM_SIZE
	.align		4
.L_79:
        /*0044*/ 	.byte	0x03, 0x19
        /*0046*/ 	.short	0x0010


	//----- nvinfo : EIATTR_PARAM_CBANK
	.align		4
        /*0048*/ 	.byte	0x04, 0x0a
        /*004a*/ 	.short	(.L_81 - .L_80)
	.align		4
.L_80:
        /*004c*/ 	.word	index@(.nv.constant0._Z10replicate0iPc)
        /*0050*/ 	.short	0x0380
        /*0052*/ 	.short	0x0010


	//----- nvinfo : EIATTR_SW_WAR
	.align		4
.L_81:
        /*0054*/ 	.byte	0x04, 0x36
        /*0056*/ 	.short	(.L_83 - .L_82)
.L_82:
        /*0058*/ 	.word	0x00000008
.L_83:


//--------------------- .nv.callgraph             --------------------------
	.section	.nv.callgraph,"",@"SHT_CUDA_CALLGRAPH"
	.align	4
	.sectionentsize	8
	.align		4
        /*0000*/ 	.word	0x00000000
	.align		4
        /*0004*/ 	.word	0xffffffff
	.align		4
        /*0008*/ 	.word	0x00000000
	.align		4
        /*000c*/ 	.word	0xfffffffe
	.align		4
        /*0010*/ 	.word	0x00000000
	.align		4
        /*0014*/ 	.word	0xfffffffd
	.align		4
        /*0018*/ 	.word	0x00000000
	.align		4
        /*001c*/ 	.word	0xfffffffc


//--------------------- .text._Z18select_last_in_sgmiPiPfS0_ --------------------------
	.section	.text._Z18select_last_in_sgmiPiPfS0_,"ax",@progbits
	.align	128
        .global         _Z18select_last_in_sgmiPiPfS0_
        .type           _Z18select_last_in_sgmiPiPfS0_,@function
        .size           _Z18select_last_in_sgmiPiPfS0_,(.L_x_4 - _Z18select_last_in_sgmiPiPfS0_)
        .other          _Z18select_last_in_sgmiPiPfS0_,@"STO_CUDA_ENTRY STV_DEFAULT"
_Z18select_last_in_sgmiPiPfS0_:
.text._Z18select_last_in_sgmiPiPfS0_:
[----:B------:R-:W-:Y:S01]  /*0000*/  LDC R1, c[0x0][0x37c] ;  /* 0x0000df00ff017b82 */ /* 0x000fe20000000800 */
[----:B------:R-:W0:Y:S01]  /*0010*/  S2R R9, SR_TID.X ;  /* 0x0000000000097919 */ /* 0x000e220000002100 */
[----:B------:R-:W1:Y:S01]  /*0020*/  LDCU UR4, c[0x0][0x380] ;  /* 0x00007000ff0477ac */ /* 0x000e620008000800 */
[----:B------:R-:W0:Y:S02]  /*0030*/  S2R R0, SR_CTAID.X ;  /* 0x0000000000007919 */ /* 0x000e240000002500 */
[----:B0-----:R-:W-:-:S04]  /*0040*/  LEA R9, R0, R9, 0x8 ;  /* 0x0000000900097211 */ /* 0x001fc800078e40ff */
[----:B-1----:R-:W-:-:S13]  /*0050*/  ISETP.GE.U32.AND P0, PT, R9, UR4, PT ;  /* 0x0000000409007c0c */ /* 0x002fda000bf06070 */
[----:B------:R-:W-:Y:S05]  /*0060*/  @P0 EXIT ;  /* 0x000000000000094d */ /* 0x000fea0003800000 */
[----:B------:R-:W0:Y:S01]  /*0070*/  LDC.64 R2, c[0x0][0x388] ;  /* 0x0000e200ff027b82 */ /* 0x000e220000000a00 */
[----:B------:R-:W1:Y:S07]  /*0080*/  LDCU.64 UR4, c[0x0][0x358] ;  /* 0x00006b00ff0477ac */ /* 0x000e6e0008000a00 */
[----:B------:R-:W2:Y:S08]  /*0090*/  LDC.64 R4, c[0x0][0x390] ;  /* 0x0000e400ff047b82 */ /* 0x000eb00000000a00 */
[----:B------:R-:W3:Y:S01]  /*00a0*/  LDC.64 R6, c[0x0][0x398] ;  /* 0x0000e600ff067b82 */ /* 0x000ee20000000a00 */
[----:B0-----:R-:W-:-:S06]  /*00b0*/  IMAD.WIDE.U32 R2, R9, 0x4, R2 ;  /* 0x0000000409027825 */ /* 0x001fcc00078e0002 */
[----:B-1----:R-:W2:Y:S02]  /*00c0*/  LDG.E R3, desc[UR4][R2.64] ;  /* 0x0000000402037981 */ /* 0x002ea4000c1e1900 */
[----:B--2---:R-:W-:-:S06]  /*00d0*/  IMAD.WIDE R4, R3, 0x4, R4 ;  /* 0x0000000403047825 */ /* 0x004fcc00078e0204 */
[----:B------:R-:W2:Y:S01]  /*00e0*/  LDG.E R5, desc[UR4][R4.64] ;  /* 0x0000000404057981 */ /* 0x000ea2000c1e1900 */
[----:B---3--:R-:W-:-:S05]  /*00f0*/  IMAD.WIDE.U32 R6, R9, 0x4, R6 ;  /* 0x0000000409067825 */ /* 0x008fca00078e0006 */
[----:B--2---:R-:W-:Y:S01]  /*0100*/  STG.E desc[UR4][R6.64], R5 ;  /* 0x0000000506007986 */ /* 0x004fe2000c101904 */
[----:B------:R-:W-:Y:S05]  /*0110*/  EXIT ;  /* 0x000000000000794d */ /* 0x000fea0003800000 */
.L_x_0:
[----:B------:R-:W-:-:S00]  /*0120*/  BRA `(.L_x_0) ;  /* 0xfffffffc00fc7947 */ /* 0x000fc0000383ffff */
[----:B------:R-:W-:-:S00]  /*0130*/  NOP ;  /* 0x0000000000007918 */ /* 0x000fc00000000000 */
        /* <DEDUP_REMOVED lines=12> */
.L_x_4:


//--------------------- .text._Z10mult_pairsPiPfS0_iS0_ --------------------------
	.section	.text._Z10mult_pairsPiPfS0_iS0_,"ax",@progbits
	.align	128
        .global         _Z10mult_pairsPiPfS0_iS0_
        .type           _Z10mult_pairsPiPfS0_iS0_,@function
        .size           _Z10mult_pairsPiPfS0_iS0_,(.L_x_5 - _Z10mult_pairsPiPfS0_iS0_)
        .other          _Z10mult_pairsPiPfS0_iS0_,@"STO_CUDA_ENTRY STV_DEFAULT"
_Z10mult_pairsPiPfS0_iS0_:
.text._Z10mult_pairsPiPfS0_iS0_:
        /* <DEDUP_REMOVED lines=11> */
[----:B0-----:R-:W-:-:S07]  /*00b0*/  IMAD.WIDE.U32 R4, R11, 0x4, R4 ;  /* 0x000000040b047825 */ /* 0x001fce00078e0004 */
[----:B------:R-:W0:Y:S01]  /*00c0*/  LDC.64 R8, c[0x0][0x3a0] ;  /* 0x0000e800ff087b82 */ /* 0x000e220000000a00 */
[----:B-1----:R-:W3:Y:S01]  /*00d0*/  LDG.E R5, desc[UR4][R4.64] ;  /* 0x0000000404057981 */ /* 0x002ee2000c1e1900 */
[----:B--2---:R-:W-:-:S06]  /*00e0*/  IMAD.WIDE.U32 R2, R11, 0x4, R2 ;  /* 0x000000040b027825 */ /* 0x004fcc00078e0002 */
[----:B------:R-:W2:Y:S01]  /*00f0*/  LDG.E R2, desc[UR4][R2.64] ;  /* 0x0000000402027981 */ /* 0x000ea2000c1e1900 */
[----:B---3--:R-:W-:-:S06]  /*0100*/  IMAD.WIDE R6, R5, 0x4, R6 ;  /* 0x0000000405067825 */ /* 0x008fcc00078e0206 */
[----:B------:R-:W2:Y:S01]  /*0110*/  LDG.E R7, desc[UR4][R6.64] ;  /* 0x0000000406077981 */ /* 0x000ea2000c1e1900 */
[----:B0-----:R-:W-:-:S04]  /*0120*/  IMAD.WIDE.U32 R8, R11, 0x4, R8 ;  /* 0x000000040b087825 */ /* 0x001fc800078e0008 */
[----:B--2---:R-:W-:-:S05]  /*0130*/  FMUL R11, R2, R7 ;  /* 0x00000007020b7220 */ /* 0x004fca0000400000 */
[----:B------:R-:W-:Y:S01]  /*0140*/  STG.E desc[UR4][R8.64], R11 ;  /* 0x0000000b08007986 */ /* 0x000fe2000c101904 */
[----:B------:R-:W-:Y:S05]  /*0150*/  EXIT ;  /* 0x000000000000794d */ /* 0x000fea0003800000 */
.L_x_1:
        /* <DEDUP_REMOVED lines=10> */
.L_x_5:


//--------------------- .text._Z7mkFlagsiPiPc     --------------------------
	.section	.text._Z7mkFlagsiPiPc,"ax",@progbits
	.align	128
        .global         _Z7mkFlagsiPiPc
        .type           _Z7mkFlagsiPiPc,@function
        .size           _Z7mkFlagsiPiPc,(.L_x_6 - _Z7mkFlagsiPiPc)
        .other          _Z7mkFlagsiPiPc,@"STO_CUDA_ENTRY STV_DEFAULT"
_Z7mkFlagsiPiPc:
.text._Z7mkFlagsiPiPc:
[----:B------:R-:W-:Y:S01]  /*0000*/  LDC R1, c[0x0][0x37c] ;  /* 0x0000df00ff017b82 */ /* 0x000fe20000000800 */
[----:B------:R-:W0:Y:S01]  /*0010*/  S2R R5, SR_TID.X ;  /* 0x0000000000057919 */ /* 0x000e220000002100 */
[----:B------:R-:W1:Y:S01]  /*0020*/  LDCU UR4, c[0x0][0x380] ;  /* 0x00007000ff0477ac */ /* 0x000e620008000800 */
[----:B------:R-:W0:Y:S02]  /*0030*/  S2R R0, SR_CTAID.X ;  /* 0x0000000000007919 */ /* 0x000e240000002500 */
[----:B0-----:R-:W-:-:S05]  /*0040*/  IMAD R5, R0, 0x100, R5 ;  /* 0x0000010000057824 */ /* 0x001fca00078e0205 */
[----:B-1----:R-:W-:-:S13]  /*0050*/  ISETP.GE.U32.AND P0, PT, R5, UR4, PT ;  /* 0x0000000405007c0c */ /* 0x002fda000bf06070 */
[----:B------:R-:W-:Y:S05]  /*0060*/  @P0 EXIT ;  /* 0x000000000000094d */ /* 0x000fea0003800000 */
[----:B------:R-:W0:Y:S01]  /*0070*/  LDC.64 R2, c[0x0][0x388] ;  /* 0x0000e200ff027b82 */ /* 0x000e220000000a00 */
[----:B------:R-:W1:Y:S01]  /*0080*/  LDCU.64 UR4, c[0x0][0x358] ;  /* 0x00006b00ff0477ac */ /* 0x000e620008000a00 */
[----:B------:R-:W2:Y:S01]  /*0090*/  LDCU.64 UR6, c[0x0][0x390] ;  /* 0x00007200ff0677ac */ /* 0x000ea20008000a00 */
[----:B0-----:R-:W-:-:S06]  /*00a0*/  IMAD.WIDE.U32 R2, R5, 0x4, R2 ;  /* 0x0000000405027825 */ /* 0x001fcc00078e0002 */
[----:B-1----:R-:W2:Y:S01]  /*00b0*/  LDG.E R2, desc[UR4][R2.64] ;  /* 0x0000000402027981 */ /* 0x002ea2000c1e1900 */
[----:B------:R-:W-:Y:S01]  /*00c0*/  IMAD.MOV.U32 R0, RZ, RZ, 0x1 ;  /* 0x00000001ff007424 */ /* 0x000fe200078e00ff */
[----:B--2---:R-:W-:-:S04]  /*00d0*/  IADD3 R4, P0, PT, R2, UR6, RZ ;  /* 0x0000000602047c10 */ /* 0x004fc8000ff1e0ff */
[----:B------:R-:W-:-:S05]  /*00e0*/  LEA.HI.X.SX32 R5, R2, UR7, 0x1, P0 ;  /* 0x0000000702057c11 */ /* 0x000fca00080f0eff */
[----:B------:R-:W-:Y:S01]  /*00f0*/  STG.E.U8 desc[UR4][R4.64], R0 ;  /* 0x0000000004007986 */ /* 0x000fe2000c101104 */
[----:B------:R-:W-:Y:S05]  /*0100*/  EXIT ;  /* 0x000000000000794d */ /* 0x000fea0003800000 */
.L_x_2:
        /* <DEDUP_REMOVED lines=15> */
.L_x_6:


//--------------------- .text._Z10replicate0iPc   --------------------------
	.section	.text._Z10replicate0iPc,"ax",@progbits
	.align	128
        .global         _Z10replicate0iPc
        .type           _Z10replicate0iPc,@function
        .size           _Z10replicate0iPc,(.L_x_7 - _Z10replicate0iPc)
        .other          _Z10replicate0iPc,@"STO_CUDA_ENTRY STV_DEFAULT"
_Z10replicate0iPc:
.text._Z10replicate0iPc:
[----:B------:R-:W-:Y:S01]  /*0000*/  LDC R1, c[0x0][0x37c] ;  /* 0x0000df00ff017b82 */ /* 0x000fe20000000800 */
[----:B------:R-:W0:Y:S01]  /*0010*/  S2R R2, SR_TID.X ;  /* 0x0000000000027919 */ /* 0x000e220000002100 */
[----:B------:R-:W1:Y:S01]  /*0020*/  LDCU UR4, c[0x0][0x380] ;  /* 0x00007000ff0477ac */ /* 0x000e620008000800 */
[----:B------:R-:W0:Y:S02]  /*0030*/  S2R R3, SR_CTAID.X ;  /* 0x0000000000037919 */ /* 0x000e240000002500 */
[----:B0-----:R-:W-:-:S05]  /*0040*/  IMAD R2, R3, 0x100, R2 ;  /* 0x0000010003027824 */ /* 0x001fca00078e0202 */
[----:B-1----:R-:W-:-:S13]  /*0050*/  ISETP.GE.U32.AND P0, PT, R2, UR4, PT ;  /* 0x0000000402007c0c */ /* 0x002fda000bf06070 */
[----:B------:R-:W-:Y:S05]  /*0060*/  @P0 EXIT ;  /* 0x000000000000094d */ /* 0x000fea0003800000 */
[----:B------:R-:W0:Y:S01]  /*0070*/  LDCU.64 UR6, c[0x0][0x388] ;  /* 0x00007100ff0677ac */ /* 0x000e220008000a00 */
[----:B------:R-:W1:Y:S01]  /*0080*/  LDCU.64 UR4, c[0x0][0x358] ;  /* 0x00006b00ff0477ac */ /* 0x000e620008000a00 */
[----:B0-----:R-:W-:-:S05]  /*0090*/  IADD3 R2, P0, PT, R2, UR6, RZ ;  /* 0x0000000602027c10 */ /* 0x001fca000ff1e0ff */
[----:B------:R-:W-:-:S05]  /*00a0*/  IMAD.X R3, RZ, RZ, UR7, P0 ;  /* 0x00000007ff037e24 */ /* 0x000fca00080e06ff */
[----:B-1----:R-:W-:Y:S01]  /*00b0*/  STG.E.U8 desc[UR4][R2.64], RZ ;  /* 0x000000ff02007986 */ /* 0x002fe2000c101104 */
[----:B------:R-:W-:Y:S05]  /*00c0*/  EXIT ;  /* 0x000000000000794d */ /* 0x000fea0003800000 */
.L_x_3:
        /* <DEDUP_REMOVED lines=11> */
.L_x_7:


//--------------------- .nv.shared.reserved.0     --------------------------
	.section	.nv.shared.reserved.0,"aw",@nobits
	.weak		__nv_reservedSMEM_offset_0_alias
	.size		__nv_reservedSMEM_offset_0_alias, 0, 64
	.other		__nv_reservedSMEM_offset_0_alias,@"STO_CUDA_RESERVED_SHARED STV_DEFAULT"
__nv_reservedSMEM_offset_0_alias:
	.zero		0
	.zero		64


//--------------------- .nv.constant0._Z18select_last_in_sgmiPiPfS0_ --------------------------
	.section	.nv.constant0._Z18select_last_in_sgmiPiPfS0_,"a",@progbits
	.sectionflags	@""
	.align	4
.nv.constant0._Z18select_last_in_sgmiPiPfS0_:
	.zero		928


//--------------------- .nv.constant0._Z10mult_pairsPiPfS0_iS0_ --------------------------
	.section	.nv.constant0._Z10mult_pairsPiPfS0_iS0_,"a",@progbits
	.sectionflags	@""
	.align	4
.nv.constant0._Z10mult_pairsPiPfS0_iS0_:
	.zero		936


//--------------------- .nv.constant0._Z7mkFlagsiPiPc --------------------------
	.section	.nv.constant0._Z7mkFlagsiPiPc,"a",@progbits
	.sectionflags	@""
	.align	4
.nv.constant0._Z7mkFlagsiPiPc:
	.zero		920


//--------------------- .nv.constant0._Z10replicate0iPc --------------------------
	.section	.nv.constant0._Z10replicate0iPc,"a",@progbits
	.sectionflags	@""
	.align	4
.nv.constant0._Z10replicate0iPc:
	.zero		912


//--------------------- SYMBOLS --------------------------

	.type		.nv.reservedSmem.offset0,@object
	.size		.nv.reservedSmem.offset0,0x4
